//
// Generated by NVIDIA NVVM Compiler
//
// Compiler Build ID: CL-36424714
// Cuda compilation tools, release 13.0, V13.0.88
// Based on NVVM 20.0.0
//

.version 9.0
.target sm_100
.address_size 64

	// .globl	_Z17packKVKernel_fp32PfPKfS1_iiii

.visible .entry _Z17packKVKernel_fp32PfPKfS1_iiii(
	.param .u64 .ptr .align 1 _Z17packKVKernel_fp32PfPKfS1_iiii_param_0,
	.param .u64 .ptr .align 1 _Z17packKVKernel_fp32PfPKfS1_iiii_param_1,
	.param .u64 .ptr .align 1 _Z17packKVKernel_fp32PfPKfS1_iiii_param_2,
	.param .u32 _Z17packKVKernel_fp32PfPKfS1_iiii_param_3,
	.param .u32 _Z17packKVKernel_fp32PfPKfS1_iiii_param_4,
	.param .u32 _Z17packKVKernel_fp32PfPKfS1_iiii_param_5,
	.param .u32 _Z17packKVKernel_fp32PfPKfS1_iiii_param_6
)
{
	.reg .pred 	%p<3>;
	.reg .b32 	%r<11>;
	.reg .b32 	%f<3>;
	.reg .b64 	%rd<13>;

	ld.param.u64 	%rd1, [_Z17packKVKernel_fp32PfPKfS1_iiii_param_0];
	ld.param.u64 	%rd2, [_Z17packKVKernel_fp32PfPKfS1_iiii_param_1];
	ld.param.u64 	%rd3, [_Z17packKVKernel_fp32PfPKfS1_iiii_param_2];
	ld.param.u32 	%r3, [_Z17packKVKernel_fp32PfPKfS1_iiii_param_3];
	ld.param.u32 	%r4, [_Z17packKVKernel_fp32PfPKfS1_iiii_param_4];
	ld.param.u32 	%r5, [_Z17packKVKernel_fp32PfPKfS1_iiii_param_5];
	ld.param.u32 	%r6, [_Z17packKVKernel_fp32PfPKfS1_iiii_param_6];
	mov.u32 	%r7, %ctaid.x;
	mov.u32 	%r8, %ntid.x;
	mov.u32 	%r9, %tid.x;
	mad.lo.s32 	%r1, %r7, %r8, %r9;
	setp.ge.s32 	%p1, %r1, %r6;
	@%p1 bra 	$L__BB0_3;
	mul.lo.s32 	%r10, %r4, %r3;
	mul.lo.s32 	%r2, %r10, %r5;
	setp.ge.s32 	%p2, %r1, %r2;
	@%p2 bra 	$L__BB0_3;
	cvta.to.global.u64 	%rd4, %rd2;
	mul.wide.s32 	%rd5, %r1, 4;
	add.s64 	%rd6, %rd4, %rd5;
	ld.global.nc.f32 	%f1, [%rd6];
	cvta.to.global.u64 	%rd7, %rd1;
	add.s64 	%rd8, %rd7, %rd5;
	st.global.f32 	[%rd8], %f1;
	cvta.to.global.u64 	%rd9, %rd3;
	add.s64 	%rd10, %rd9, %rd5;
	ld.global.nc.f32 	%f2, [%rd10];
	mul.wide.s32 	%rd11, %r2, 4;
	add.s64 	%rd12, %rd8, %rd11;
	st.global.f32 	[%rd12], %f2;
$L__BB0_3:
	ret;

}
	// .globl	_Z17packKVKernel_fp16P6__halfPKS_S2_iiii
.visible .entry _Z17packKVKernel_fp16P6__halfPKS_S2_iiii(
	.param .u64 .ptr .align 1 _Z17packKVKernel_fp16P6__halfPKS_S2_iiii_param_0,
	.param .u64 .ptr .align 1 _Z17packKVKernel_fp16P6__halfPKS_S2_iiii_param_1,
	.param .u64 .ptr .align 1 _Z17packKVKernel_fp16P6__halfPKS_S2_iiii_param_2,
	.param .u32 _Z17packKVKernel_fp16P6__halfPKS_S2_iiii_param_3,
	.param .u32 _Z17packKVKernel_fp16P6__halfPKS_S2_iiii_param_4,
	.param .u32 _Z17packKVKernel_fp16P6__halfPKS_S2_iiii_param_5,
	.param .u32 _Z17packKVKernel_fp16P6__halfPKS_S2_iiii_param_6
)
{
	.reg .pred 	%p<3>;
	.reg .b16 	%rs<3>;
	.reg .b32 	%r<11>;
	.reg .b64 	%rd<13>;

	ld.param.u64 	%rd1, [_Z17packKVKernel_fp16P6__halfPKS_S2_iiii_param_0];
	ld.param.u64 	%rd2, [_Z17packKVKernel_fp16P6__halfPKS_S2_iiii_param_1];
	ld.param.u64 	%rd3, [_Z17packKVKernel_fp16P6__halfPKS_S2_iiii_param_2];
	ld.param.u32 	%r3, [_Z17packKVKernel_fp16P6__halfPKS_S2_iiii_param_3];
	ld.param.u32 	%r4, [_Z17packKVKernel_fp16P6__halfPKS_S2_iiii_param_4];
	ld.param.u32 	%r5, [_Z17packKVKernel_fp16P6__halfPKS_S2_iiii_param_5];
	ld.param.u32 	%r6, [_Z17packKVKernel_fp16P6__halfPKS_S2_iiii_param_6];
	mov.u32 	%r7, %ctaid.x;
	mov.u32 	%r8, %ntid.x;
	mov.u32 	%r9, %tid.x;
	mad.lo.s32 	%r1, %r7, %r8, %r9;
	setp.ge.s32 	%p1, %r1, %r6;
	@%p1 bra 	$L__BB1_3;
	mul.lo.s32 	%r10, %r4, %r3;
	mul.lo.s32 	%r2, %r10, %r5;
	setp.ge.s32 	%p2, %r1, %r2;
	@%p2 bra 	$L__BB1_3;
	cvta.to.global.u64 	%rd4, %rd1;
	mul.wide.s32 	%rd5, %r1, 2;
	add.s64 	%rd6, %rd4, %rd5;
	cvta.to.global.u64 	%rd7, %rd2;
	add.s64 	%rd8, %rd7, %rd5;
	ld.global.nc.u16 	%rs1, [%rd8];
	st.global.u16 	[%rd6], %rs1;
	mul.wide.s32 	%rd9, %r2, 2;
	add.s64 	%rd10, %rd6, %rd9;
	cvta.to.global.u64 	%rd11, %rd3;
	add.s64 	%rd12, %rd11, %rd5;
	ld.global.nc.u16 	%rs2, [%rd12];
	st.global.u16 	[%rd10], %rs2;
$L__BB1_3:
	ret;

}
	// .globl	_Z20packKVCoalesced_fp32P6float4PKS_S2_iiii
.visible .entry _Z20packKVCoalesced_fp32P6float4PKS_S2_iiii(
	.param .u64 .ptr .align 1 _Z20packKVCoalesced_fp32P6float4PKS_S2_iiii_param_0,
	.param .u64 .ptr .align 1 _Z20packKVCoalesced_fp32P6float4PKS_S2_iiii_param_1,
	.param .u64 .ptr .align 1 _Z20packKVCoalesced_fp32P6float4PKS_S2_iiii_param_2,
	.param .u32 _Z20packKVCoalesced_fp32P6float4PKS_S2_iiii_param_3,
	.param .u32 _Z20packKVCoalesced_fp32P6float4PKS_S2_iiii_param_4,
	.param .u32 _Z20packKVCoalesced_fp32P6float4PKS_S2_iiii_param_5,
	.param .u32 _Z20packKVCoalesced_fp32P6float4PKS_S2_iiii_param_6
)
{
	.reg .pred 	%p<3>;
	.reg .b32 	%r<15>;
	.reg .b32 	%f<9>;
	.reg .b64 	%rd<13>;

	ld.param.u64 	%rd1, [_Z20packKVCoalesced_fp32P6float4PKS_S2_iiii_param_0];
	ld.param.u64 	%rd2, [_Z20packKVCoalesced_fp32P6float4PKS_S2_iiii_param_1];
	ld.param.u64 	%rd3, [_Z20packKVCoalesced_fp32P6float4PKS_S2_iiii_param_2];
	ld.param.u32 	%r3, [_Z20packKVCoalesced_fp32P6float4PKS_S2_iiii_param_3];
	ld.param.u32 	%r4, [_Z20packKVCoalesced_fp32P6float4PKS_S2_iiii_param_4];
	ld.param.u32 	%r5, [_Z20packKVCoalesced_fp32P6float4PKS_S2_iiii_param_5];
	ld.param.u32 	%r6, [_Z20packKVCoalesced_fp32P6float4PKS_S2_iiii_param_6];
	mov.u32 	%r7, %ctaid.x;
	mov.u32 	%r8, %ntid.x;
	mov.u32 	%r9, %tid.x;
	mad.lo.s32 	%r1, %r7, %r8, %r9;
	setp.ge.s32 	%p1, %r1, %r6;
	@%p1 bra 	$L__BB2_3;
	mul.lo.s32 	%r10, %r4, %r3;
	mul.lo.s32 	%r11, %r10, %r5;
	shr.s32 	%r12, %r11, 31;
	shr.u32 	%r13, %r12, 30;
	add.s32 	%r14, %r11, %r13;
	shr.s32 	%r2, %r14, 2;
	setp.ge.s32 	%p2, %r1, %r2;
	@%p2 bra 	$L__BB2_3;
	cvta.to.global.u64 	%rd4, %rd1;
	mul.wide.s32 	%rd5, %r1, 16;
	add.s64 	%rd6, %rd4, %rd5;
	cvta.to.global.u64 	%rd7, %rd2;
	add.s64 	%rd8, %rd7, %rd5;
	ld.global.nc.v4.f32 	{%f1, %f2, %f3, %f4}, [%rd8];
	st.global.v4.f32 	[%rd6], {%f1, %f2, %f3, %f4};
	mul.wide.s32 	%rd9, %r2, 16;
	add.s64 	%rd10, %rd6, %rd9;
	cvta.to.global.u64 	%rd11, %rd3;
	add.s64 	%rd12, %rd11, %rd5;
	ld.global.nc.v4.f32 	{%f5, %f6, %f7, %f8}, [%rd12];
	st.global.v4.f32 	[%rd10], {%f5, %f6, %f7, %f8};
$L__BB2_3:
	ret;

}
	// .globl	_Z16packKVQuant_int8PaPKfS1_PfS2_iiii
.visible .entry _Z16packKVQuant_int8PaPKfS1_PfS2_iiii(
	.param .u64 .ptr .align 1 _Z16packKVQuant_int8PaPKfS1_PfS2_iiii_param_0,
	.param .u64 .ptr .align 1 _Z16packKVQuant_int8PaPKfS1_PfS2_iiii_param_1,
	.param .u64 .ptr .align 1 _Z16packKVQuant_int8PaPKfS1_PfS2_iiii_param_2,
	.param .u64 .ptr .align 1 _Z16packKVQuant_int8PaPKfS1_PfS2_iiii_param_3,
	.param .u64 .ptr .align 1 _Z16packKVQuant_int8PaPKfS1_PfS2_iiii_param_4,
	.param .u32 _Z16packKVQuant_int8PaPKfS1_PfS2_iiii_param_5,
	.param .u32 _Z16packKVQuant_int8PaPKfS1_PfS2_iiii_param_6,
	.param .u32 _Z16packKVQuant_int8PaPKfS1_PfS2_iiii_param_7,
	.param .u32 _Z16packKVQuant_int8PaPKfS1_PfS2_iiii_param_8
)
{
	.reg .pred 	%p<3>;
	.reg .b32 	%r<13>;
	.reg .b32 	%f<9>;
	.reg .b64 	%rd<14>;

	ld.param.u64 	%rd1, [_Z16packKVQuant_int8PaPKfS1_PfS2_iiii_param_0];
	ld.param.u64 	%rd2, [_Z16packKVQuant_int8PaPKfS1_PfS2_iiii_param_1];
	ld.param.u64 	%rd3, [_Z16packKVQuant_int8PaPKfS1_PfS2_iiii_param_2];
	ld.param.u32 	%r3, [_Z16packKVQuant_int8PaPKfS1_PfS2_iiii_param_5];
	ld.param.u32 	%r4, [_Z16packKVQuant_int8PaPKfS1_PfS2_iiii_param_6];
	ld.param.u32 	%r5, [_Z16packKVQuant_int8PaPKfS1_PfS2_iiii_param_7];
	ld.param.u32 	%r6, [_Z16packKVQuant_int8PaPKfS1_PfS2_iiii_param_8];
	mov.u32 	%r7, %ctaid.x;
	mov.u32 	%r8, %ntid.x;
	mov.u32 	%r9, %tid.x;
	mad.lo.s32 	%r1, %r7, %r8, %r9;
	setp.ge.s32 	%p1, %r1, %r6;
	@%p1 bra 	$L__BB3_3;
	mul.lo.s32 	%r10, %r4, %r3;
	mul.lo.s32 	%r2, %r10, %r5;
	setp.ge.s32 	%p2, %r1, %r2;
	@%p2 bra 	$L__BB3_3;
	cvt.s64.s32 	%rd4, %r1;
	cvta.to.global.u64 	%rd5, %rd2;
	mul.wide.s32 	%rd6, %r1, 4;
	add.s64 	%rd7, %rd5, %rd6;
	ld.global.nc.f32 	%f1, [%rd7];
	mul.f32 	%f2, %f1, 0f42FE0000;
	max.f32 	%f3, %f2, 0fC3000000;
	min.f32 	%f4, %f3, 0f42FE0000;
	cvt.rzi.s32.f32 	%r11, %f4;
	cvta.to.global.u64 	%rd8, %rd1;
	add.s64 	%rd9, %rd8, %rd4;
	st.global.u8 	[%rd9], %r11;
	cvta.to.global.u64 	%rd10, %rd3;
	add.s64 	%rd11, %rd10, %rd6;
	ld.global.nc.f32 	%f5, [%rd11];
	mul.f32 	%f6, %f5, 0f42FE0000;
	max.f32 	%f7, %f6, 0fC3000000;
	min.f32 	%f8, %f7, 0f42FE0000;
	cvt.rzi.s32.f32 	%r12, %f8;
	cvt.s64.s32 	%rd12, %r2;
	add.s64 	%rd13, %rd9, %rd12;
	st.global.u8 	[%rd13], %r12;
$L__BB3_3:
	ret;

}


// ===== COMPILED SASS (sm_100) =====

	.target	sm_100

	.elftype	@"ET_EXEC"


//--------------------- .note.nv.tkinfo           --------------------------
	.section	.note.nv.tkinfo,"",@"SHT_NOTE"
	.sectionflags	@"SHF_NOTE_NV_TKINFO"
	.tkinfo
        /*0018*/ 	.word	0x00000002
        /*0030*/ 	.string	""
        /*0030*/ 	.string	"ptxas"
        /*0030*/ 	.string	"Cuda compilation tools, release 13.0, V13.0.88"
        /*0030*/ 	.string	"Build cuda_13.0.r13.0/compiler.36424714_0"
        /*0030*/ 	.string	"-arch sm_100 -m 64 "



//--------------------- .note.nv.cuinfo           --------------------------
	.section	.note.nv.cuinfo,"",@"SHT_NOTE"
	.sectionflags	@"SHF_NOTE_NV_CUINFO"
        /*0018*/ 	.short	0x0002
        /*001a*/ 	.short	0x0064
        /*001c*/ 	.short	0x0082
	.zero		2


//--------------------- .nv.info                  --------------------------
	.section	.nv.info,"",@"SHT_CUDA_INFO"
	.align	4


	//----- nvinfo : EIATTR_REGCOUNT
	.align		4
        /*0000*/ 	.byte	0x04, 0x2f
        /*0002*/ 	.short	(.L_1 - .L_0)
	.align		4
.L_0:
        /*0004*/ 	.word	index@(_Z17packKVKernel_fp32PfPKfS1_iiii)
        /*0008*/ 	.word	0x0000000c


	//----- nvinfo : EIATTR_FRAME_SIZE
	.align		4
.L_1:
        /*000c*/ 	.byte	0x04, 0x11
        /*000e*/ 	.short	(.L_3 - .L_2)
	.align		4
.L_2:
        /*0010*/ 	.word	index@(_Z17packKVKernel_fp32PfPKfS1_iiii)
        /*0014*/ 	.word	0x00000000


	//----- nvinfo : EIATTR_REGCOUNT
	.align		4
.L_3:
        /*0018*/ 	.byte	0x04, 0x2f
        /*001a*/ 	.short	(.L_5 - .L_4)
	.align		4
.L_4:
        /*001c*/ 	.word	index@(_Z17packKVKernel_fp16P6__halfPKS_S2_iiii)
        /*0020*/ 	.word	0x0000000c


	//----- nvinfo : EIATTR_FRAME_SIZE
	.align		4
.L_5:
        /*0024*/ 	.byte	0x04, 0x11
        /*0026*/ 	.short	(.L_7 - .L_6)
	.align		4
.L_6:
        /*0028*/ 	.word	index@(_Z17packKVKernel_fp16P6__halfPKS_S2_iiii)
        /*002c*/ 	.word	0x00000000


	//----- nvinfo : EIATTR_REGCOUNT
	.align		4
.L_7:
        /*0030*/ 	.byte	0x04, 0x2f
        /*0032*/ 	.short	(.L_9 - .L_8)
	.align		4
.L_8:
        /*0034*/ 	.word	index@(_Z20packKVCoalesced_fp32P6float4PKS_S2_iiii)
        /*0038*/ 	.word	0x00000010


	//----- nvinfo : EIATTR_FRAME_SIZE
	.align		4
.L_9:
        /*003c*/ 	.byte	0x04, 0x11
        /*003e*/ 	.short	(.L_11 - .L_10)
	.align		4
.L_10:
        /*0040*/ 	.word	index@(_Z20packKVCoalesced_fp32P6float4PKS_S2_iiii)
        /*0044*/ 	.word	0x00000000


	//----- nvinfo : EIATTR_REGCOUNT
	.align		4
.L_11:
        /*0048*/ 	.byte	0x04, 0x2f
        /*004a*/ 	.short	(.L_13 - .L_12)
	.align		4
.L_12:
        /*004c*/ 	.word	index@(_Z16packKVQuant_int8PaPKfS1_PfS2_iiii)
        /*0050*/ 	.word	0x00000010


	//----- nvinfo : EIATTR_FRAME_SIZE
	.align		4
.L_13:
        /*0054*/ 	.byte	0x04, 0x11
        /*0056*/ 	.short	(.L_15 - .L_14)
	.align		4
.L_14:
        /*0058*/ 	.word	index@(_Z16packKVQuant_int8PaPKfS1_PfS2_iiii)
        /*005c*/ 	.word	0x00000000


	//----- nvinfo : EIATTR_MIN_STACK_SIZE
	.align		4
.L_15:
        /*0060*/ 	.byte	0x04, 0x12
        /*0062*/ 	.short	(.L_17 - .L_16)
	.align		4
.L_16:
        /*0064*/ 	.word	index@(_Z16packKVQuant_int8PaPKfS1_PfS2_iiii)
        /*0068*/ 	.word	0x00000000


	//----- nvinfo : EIATTR_MIN_STACK_SIZE
	.align		4
.L_17:
        /*006c*/ 	.byte	0x04, 0x12
        /*006e*/ 	.short	(.L_19 - .L_18)
	.align		4
.L_18:
        /*0070*/ 	.word	index@(_Z20packKVCoalesced_fp32P6float4PKS_S2_iiii)
        /*0074*/ 	.word	0x00000000


	//----- nvinfo : EIATTR_MIN_STACK_SIZE
	.align		4
.L_19:
        /*0078*/ 	.byte	0x04, 0x12
        /*007a*/ 	.short	(.L_21 - .L_20)
	.align		4
.L_20:
        /*007c*/ 	.word	index@(_Z17packKVKernel_fp16P6__halfPKS_S2_iiii)
        /*0080*/ 	.word	0x00000000


	//----- nvinfo : EIATTR_MIN_STACK_SIZE
	.align		4
.L_21:
        /*0084*/ 	.byte	0x04, 0x12
        /*0086*/ 	.short	(.L_23 - .L_22)
	.align		4
.L_22:
        /*0088*/ 	.word	index@(_Z17packKVKernel_fp32PfPKfS1_iiii)
        /*008c*/ 	.word	0x00000000
.L_23:


//--------------------- .nv.compat                --------------------------
	.section	.nv.compat,"",@"SHT_CUDA_COMPAT_INFO"
	.align	4
        /*0000*/ 	.byte	0x02, 0x09, 0x00, 0x00, 0x02, 0x02, 0x01, 0x00, 0x02, 0x05, 0x05, 0x00, 0x03, 0x07, 0x01, 0x01
        /*0010*/ 	.byte	0x02, 0x03, 0x00, 0x00, 0x02, 0x06, 0x01, 0x00, 0x04, 0x0b, 0x08, 0x00, 0x09, 0x00, 0x00, 0x00
        /*0020*/ 	.byte	0x00, 0x00, 0x00, 0x00


//--------------------- .nv.info._Z16packKVQuant_int8PaPKfS1_PfS2_iiii --------------------------
	.section	.nv.info._Z16packKVQuant_int8PaPKfS1_PfS2_iiii,"",@"SHT_CUDA_INFO"
	.sectionflags	@""
	.align	4


	//----- nvinfo : EIATTR_CUDA_API_VERSION
	.align		4
        /*0000*/ 	.byte	0x04, 0x37
        /*0002*/ 	.short	(.L_25 - .L_24)
.L_24:
        /*0004*/ 	.word	0x00000082


	//----- nvinfo : EIATTR_KPARAM_INFO
	.align		4
.L_25:
        /*0008*/ 	.byte	0x04, 0x17
        /*000a*/ 	.short	(.L_27 - .L_26)
.L_26:
        /*000c*/ 	.word	0x00000000
        /*0010*/ 	.short	0x0008
        /*0012*/ 	.short	0x0034
        /*0014*/ 	.byte	0x00, 0xf0, 0x11, 0x00


	//----- nvinfo : EIATTR_KPARAM_INFO
	.align		4
.L_27:
        /*0018*/ 	.byte	0x04, 0x17
        /*001a*/ 	.short	(.L_29 - .L_28)
.L_28:
        /*001c*/ 	.word	0x00000000
        /*0020*/ 	.short	0x0007
        /*0022*/ 	.short	0x0030
        /*0024*/ 	.byte	0x00, 0xf0, 0x11, 0x00


	//----- nvinfo : EIATTR_KPARAM_INFO
	.align		4
.L_29:
        /*0028*/ 	.byte	0x04, 0x17
        /*002a*/ 	.short	(.L_31 - .L_30)
.L_30:
        /*002c*/ 	.word	0x00000000
        /*0030*/ 	.short	0x0006
        /*0032*/ 	.short	0x002c
        /*0034*/ 	.byte	0x00, 0xf0, 0x11, 0x00


	//----- nvinfo : EIATTR_KPARAM_INFO
	.align		4
.L_31:
        /*0038*/ 	.byte	0x04, 0x17
        /*003a*/ 	.short	(.L_33 - .L_32)
.L_32:
        /*003c*/ 	.word	0x00000000
        /*0040*/ 	.short	0x0005
        /*0042*/ 	.short	0x0028
        /*0044*/ 	.byte	0x00, 0xf0, 0x11, 0x00


	//----- nvinfo : EIATTR_KPARAM_INFO
	.align		4
.L_33:
        /*0048*/ 	.byte	0x04, 0x17
        /*004a*/ 	.short	(.L_35 - .L_34)
.L_34:
        /*004c*/ 	.word	0x00000000
        /*0050*/ 	.short	0x0004
        /*0052*/ 	.short	0x0020
        /*0054*/ 	.byte	0x00, 0xf5, 0x21, 0x00


	//----- nvinfo : EIATTR_KPARAM_INFO
	.align		4
.L_35:
        /*0058*/ 	.byte	0x04, 0x17
        /*005a*/ 	.short	(.L_37 - .L_36)
.L_36:
        /*005c*/ 	.word	0x00000000
        /*0060*/ 	.short	0x0003
        /*0062*/ 	.short	0x0018
        /*0064*/ 	.byte	0x00, 0xf5, 0x21, 0x00


	//----- nvinfo : EIATTR_KPARAM_INFO
	.align		4
.L_37:
        /*0068*/ 	.byte	0x04, 0x17
        /*006a*/ 	.short	(.L_39 - .L_38)
.L_38:
        /*006c*/ 	.word	0x00000000
        /*0070*/ 	.short	0x0002
        /*0072*/ 	.short	0x0010
        /*0074*/ 	.byte	0x00, 0xf5, 0x21, 0x00


	//----- nvinfo : EIATTR_KPARAM_INFO
	.align		4
.L_39:
        /*0078*/ 	.byte	0x04, 0x17
        /*007a*/ 	.short	(.L_41 - .L_40)
.L_40:
        /*007c*/ 	.word	0x00000000
        /*0080*/ 	.short	0x0001
        /*0082*/ 	.short	0x0008
        /*0084*/ 	.byte	0x00, 0xf5, 0x21, 0x00


	//----- nvinfo : EIATTR_KPARAM_INFO
	.align		4
.L_41:
        /*0088*/ 	.byte	0x04, 0x17
        /*008a*/ 	.short	(.L_43 - .L_42)
.L_42:
        /*008c*/ 	.word	0x00000000
        /*0090*/ 	.short	0x0000
        /*0092*/ 	.short	0x0000
        /*0094*/ 	.byte	0x00, 0xf5, 0x21, 0x00


	//----- nvinfo : EIATTR_SPARSE_MMA_MASK
	.align		4
.L_43:
        /*0098*/ 	.byte	0x03, 0x50
        /*009a*/ 	.short	0x0000


	//----- nvinfo : EIATTR_MAXREG_COUNT
	.align		4
        /*009c*/ 	.byte	0x03, 0x1b
        /*009e*/ 	.short	0x00ff


	//----- nvinfo : EIATTR_MERCURY_ISA_VERSION
	.align		4
        /*00a0*/ 	.byte	0x03, 0x5f
        /*00a2*/ 	.short	0x0101


	//----- nvinfo : EIATTR_VRC_CTA_INIT_COUNT
	.align		4
        /*00a4*/ 	.byte	0x02, 0x4a
	.zero		1
	.zero		1


	//----- nvinfo : EIATTR_EXIT_INSTR_OFFSETS
	.align		4
        /*00a8*/ 	.byte	0x04, 0x1c
        /*00aa*/ 	.short	(.L_45 - .L_44)


	//   ....[0]....
.L_44:
        /*00ac*/ 	.word	0x00000070


	//   ....[1]....
        /*00b0*/ 	.word	0x000000d0


	//   ....[2]....
        /*00b4*/ 	.word	0x00000240


	//----- nvinfo : EIATTR_CBANK_PARAM_SIZE
	.align		4
.L_45:
        /*00b8*/ 	.byte	0x03, 0x19
        /*00ba*/ 	.short	0x0038


	//----- nvinfo : EIATTR_PARAM_CBANK
	.align		4
        /*00bc*/ 	.byte	0x04, 0x0a
        /*00be*/ 	.short	(.L_47 - .L_46)
	.align		4
.L_46:
        /*00c0*/ 	.word	index@(.nv.constant0._Z16packKVQuant_int8PaPKfS1_PfS2_iiii)
        /*00c4*/ 	.short	0x0380
        /*00c6*/ 	.short	0x0038


	//----- nvinfo : EIATTR_SW_WAR
	.align		4
.L_47:
        /*00c8*/ 	.byte	0x04, 0x36
        /*00ca*/ 	.short	(.L_49 - .L_48)
.L_48:
        /*00cc*/ 	.word	0x00000008
.L_49:


//--------------------- .nv.info._Z20packKVCoalesced_fp32P6float4PKS_S2_iiii --------------------------
	.section	.nv.info._Z20packKVCoalesced_fp32P6float4PKS_S2_iiii,"",@"SHT_CUDA_INFO"
	.sectionflags	@""
	.align	4


	//----- nvinfo : EIATTR_CUDA_API_VERSION
	.align		4
        /*0000*/ 	.byte	0x04, 0x37
        /*0002*/ 	.short	(.L_51 - .L_50)
.L_50:
        /*0004*/ 	.word	0x00000082


	//----- nvinfo : EIATTR_KPARAM_INFO
	.align		4
.L_51:
        /*0008*/ 	.byte	0x04, 0x17
        /*000a*/ 	.short	(.L_53 - .L_52)
.L_52:
        /*000c*/ 	.word	0x00000000
        /*0010*/ 	.short	0x0006
        /*0012*/ 	.short	0x0024
        /*0014*/ 	.byte	0x00, 0xf0, 0x11, 0x00


	//----- nvinfo : EIATTR_KPARAM_INFO
	.align		4
.L_53:
        /*0018*/ 	.byte	0x04, 0x17
        /*001a*/ 	.short	(.L_55 - .L_54)
.L_54:
        /*001c*/ 	.word	0x00000000
        /*0020*/ 	.short	0x0005
        /*0022*/ 	.short	0x0020
        /*0024*/ 	.byte	0x00, 0xf0, 0x11, 0x00


	//----- nvinfo : EIATTR_KPARAM_INFO
	.align		4
.L_55:
        /*0028*/ 	.byte	0x04, 0x17
        /*002a*/ 	.short	(.L_57 - .L_56)
.L_56:
        /*002c*/ 	.word	0x00000000
        /*0030*/ 	.short	0x0004
        /*0032*/ 	.short	0x001c
        /*0034*/ 	.byte	0x00, 0xf0, 0x11, 0x00


	//----- nvinfo : EIATTR_KPARAM_INFO
	.align		4
.L_57:
        /*0038*/ 	.byte	0x04, 0x17
        /*003a*/ 	.short	(.L_59 - .L_58)
.L_58:
        /*003c*/ 	.word	0x00000000
        /*0040*/ 	.short	0x0003
        /*0042*/ 	.short	0x0018
        /*0044*/ 	.byte	0x00, 0xf0, 0x11, 0x00


	//----- nvinfo : EIATTR_KPARAM_INFO
	.align		4
.L_59:
        /*0048*/ 	.byte	0x04, 0x17
        /*004a*/ 	.short	(.L_61 - .L_60)
.L_60:
        /*004c*/ 	.word	0x00000000
        /*0050*/ 	.short	0x0002
        /*0052*/ 	.short	0x0010
        /*0054*/ 	.byte	0x00, 0xf5, 0x21, 0x00


	//----- nvinfo : EIATTR_KPARAM_INFO
	.align		4
.L_61:
        /*0058*/ 	.byte	0x04, 0x17
        /*005a*/ 	.short	(.L_63 - .L_62)
.L_62:
        /*005c*/ 	.word	0x00000000
        /*0060*/ 	.short	0x0001
        /*0062*/ 	.short	0x0008
        /*0064*/ 	.byte	0x00, 0xf5, 0x21, 0x00


	//----- nvinfo : EIATTR_KPARAM_INFO
	.align		4
.L_63:
        /*0068*/ 	.byte	0x04, 0x17
        /*006a*/ 	.short	(.L_65 - .L_64)
.L_64:
        /*006c*/ 	.word	0x00000000
        /*0070*/ 	.short	0x0000
        /*0072*/ 	.short	0x0000
        /*0074*/ 	.byte	0x00, 0xf5, 0x21, 0x00


	//----- nvinfo : EIATTR_SPARSE_MMA_MASK
	.align		4
.L_65:
        /*0078*/ 	.byte	0x03, 0x50
        /*007a*/ 	.short	0x0000


	//----- nvinfo : EIATTR_MAXREG_COUNT
	.align		4
        /*007c*/ 	.byte	0x03, 0x1b
        /*007e*/ 	.short	0x00ff


	//----- nvinfo : EIATTR_MERCURY_ISA_VERSION
	.align		4
        /*0080*/ 	.byte	0x03, 0x5f
        /*0082*/ 	.short	0x0101


	//----- nvinfo : EIATTR_VRC_CTA_INIT_COUNT
	.align		4
        /*0084*/ 	.byte	0x02, 0x4a
	.zero		1
	.zero		1


	//----- nvinfo : EIATTR_EXIT_INSTR_OFFSETS
	.align		4
        /*0088*/ 	.byte	0x04, 0x1c
        /*008a*/ 	.short	(.L_67 - .L_66)


	//   ....[0]....
.L_66:
        /*008c*/ 	.word	0x00000070


	//   ....[1]....
        /*0090*/ 	.word	0x00000100


	//   ....[2]....
        /*0094*/ 	.word	0x000001d0


	//----- nvinfo : EIATTR_CBANK_PARAM_SIZE
	.align		4
.L_67:
        /*0098*/ 	.byte	0x03, 0x19
        /*009a*/ 	.short	0x0028


	//----- nvinfo : EIATTR_PARAM_CBANK
	.align		4
        /*009c*/ 	.byte	0x04, 0x0a
        /*009e*/ 	.short	(.L_69 - .L_68)
	.align		4
.L_68:
        /*00a0*/ 	.word	index@(.nv.constant0._Z20packKVCoalesced_fp32P6float4PKS_S2_iiii)
        /*00a4*/ 	.short	0x0380
        /*00a6*/ 	.short	0x0028


	//----- nvinfo : EIATTR_SW_WAR
	.align		4
.L_69:
        /*00a8*/ 	.byte	0x04, 0x36
        /*00aa*/ 	.short	(.L_71 - .L_70)
.L_70:
        /*00ac*/ 	.word	0x00000008
.L_71:


//--------------------- .nv.info._Z17packKVKernel_fp16P6__halfPKS_S2_iiii --------------------------
	.section	.nv.info._Z17packKVKernel_fp16P6__halfPKS_S2_iiii,"",@"SHT_CUDA_INFO"
	.sectionflags	@""
	.align	4


	//----- nvinfo : EIATTR_CUDA_API_VERSION
	.align		4
        /*0000*/ 	.byte	0x04, 0x37
        /*0002*/ 	.short	(.L_73 - .L_72)
.L_72:
        /*0004*/ 	.word	0x00000082


	//----- nvinfo : EIATTR_KPARAM_INFO
	.align		4
.L_73:
        /*0008*/ 	.byte	0x04, 0x17
        /*000a*/ 	.short	(.L_75 - .L_74)
.L_74:
        /*000c*/ 	.word	0x00000000
        /*0010*/ 	.short	0x0006
        /*0012*/ 	.short	0x0024
        /*0014*/ 	.byte	0x00, 0xf0, 0x11, 0x00


	//----- nvinfo : EIATTR_KPARAM_INFO
	.align		4
.L_75:
        /*0018*/ 	.byte	0x04, 0x17
        /*001a*/ 	.short	(.L_77 - .L_76)
.L_76:
        /*001c*/ 	.word	0x00000000
        /*0020*/ 	.short	0x0005
        /*0022*/ 	.short	0x0020
        /*0024*/ 	.byte	0x00, 0xf0, 0x11, 0x00


	//----- nvinfo : EIATTR_KPARAM_INFO
	.align		4
.L_77:
        /*0028*/ 	.byte	0x04, 0x17
        /*002a*/ 	.short	(.L_79 - .L_78)
.L_78:
        /*002c*/ 	.word	0x00000000
        /*0030*/ 	.short	0x0004
        /*0032*/ 	.short	0x001c
        /*0034*/ 	.byte	0x00, 0xf0, 0x11, 0x00


	//----- nvinfo : EIATTR_KPARAM_INFO
	.align		4
.L_79:
        /*0038*/ 	.byte	0x04, 0x17
        /*003a*/ 	.short	(.L_81 - .L_80)
.L_80:
        /*003c*/ 	.word	0x00000000
        /*0040*/ 	.short	0x0003
        /*0042*/ 	.short	0x0018
        /*0044*/ 	.byte	0x00, 0xf0, 0x11, 0x00


	//----- nvinfo : EIATTR_KPARAM_INFO
	.align		4
.L_81:
        /*0048*/ 	.byte	0x04, 0x17
        /*004a*/ 	.short	(.L_83 - .L_82)
.L_82:
        /*004c*/ 	.word	0x00000000
        /*0050*/ 	.short	0x0002
        /*0052*/ 	.short	0x0010
        /*0054*/ 	.byte	0x00, 0xf5, 0x21, 0x00


	//----- nvinfo : EIATTR_KPARAM_INFO
	.align		4
.L_83:
        /*0058*/ 	.byte	0x04, 0x17
        /*005a*/ 	.short	(.L_85 - .L_84)
.L_84:
        /*005c*/ 	.word	0x00000000
        /*0060*/ 	.short	0x0001
        /*0062*/ 	.short	0x0008
        /*0064*/ 	.byte	0x00, 0xf5, 0x21, 0x00


	//----- nvinfo : EIATTR_KPARAM_INFO
	.align		4
.L_85:
        /*0068*/ 	.byte	0x04, 0x17
        /*006a*/ 	.short	(.L_87 - .L_86)
.L_86:
        /*006c*/ 	.word	0x00000000
        /*0070*/ 	.short	0x0000
        /*0072*/ 	.short	0x0000
        /*0074*/ 	.byte	0x00, 0xf5, 0x21, 0x00


	//----- nvinfo : EIATTR_SPARSE_MMA_MASK
	.align		4
.L_87:
        /*0078*/ 	.byte	0x03, 0x50
        /*007a*/ 	.short	0x0000


	//----- nvinfo : EIATTR_MAXREG_COUNT
	.align		4
        /*007c*/ 	.byte	0x03, 0x1b
        /*007e*/ 	.short	0x00ff


	//----- nvinfo : EIATTR_MERCURY_ISA_VERSION
	.align		4
        /*0080*/ 	.byte	0x03, 0x5f
        /*0082*/ 	.short	0x0101


	//----- nvinfo : EIATTR_VRC_CTA_INIT_COUNT
	.align		4
        /*0084*/ 	.byte	0x02, 0x4a
	.zero		1
	.zero		1


	//----- nvinfo : EIATTR_EXIT_INSTR_OFFSETS
	.align		4
        /*0088*/ 	.byte	0x04, 0x1c
        /*008a*/ 	.short	(.L_89 - .L_88)


	//   ....[0]....
.L_88:
        /*008c*/ 	.word	0x00000070


	//   ....[1]....
        /*0090*/ 	.word	0x000000d0


	//   ....[2]....
        /*0094*/ 	.word	0x000001a0


	//----- nvinfo : EIATTR_CBANK_PARAM_SIZE
	.align		4
.L_89:
        /*0098*/ 	.byte	0x03, 0x19
        /*009a*/ 	.short	0x0028


	//----- nvinfo : EIATTR_PARAM_CBANK
	.align		4
        /*009c*/ 	.byte	0x04, 0x0a
        /*009e*/ 	.short	(.L_91 - .L_90)
	.align		4
.L_90:
        /*00a0*/ 	.word	index@(.nv.constant0._Z17packKVKernel_fp16P6__halfPKS_S2_iiii)
        /*00a4*/ 	.short	0x0380
        /*00a6*/ 	.short	0x0028


	//----- nvinfo : EIATTR_SW_WAR
	.align		4
.L_91:
        /*00a8*/ 	.byte	0x04, 0x36
        /*00aa*/ 	.short	(.L_93 - .L_92)
.L_92:
        /*00ac*/ 	.word	0x00000008
.L_93:


//--------------------- .nv.info._Z17packKVKernel_fp32PfPKfS1_iiii --------------------------
	.section	.nv.info._Z17packKVKernel_fp32PfPKfS1_iiii,"",@"SHT_CUDA_INFO"
	.sectionflags	@""
	.align	4


	//----- nvinfo : EIATTR_CUDA_API_VERSION
	.align		4
        /*0000*/ 	.byte	0x04, 0x37
        /*0002*/ 	.short	(.L_95 - .L_94)
.L_94:
        /*0004*/ 	.word	0x00000082


	//----- nvinfo : EIATTR_KPARAM_INFO
	.align		4
.L_95:
        /*0008*/ 	.byte	0x04, 0x17
        /*000a*/ 	.short	(.L_97 - .L_96)
.L_96:
        /*000c*/ 	.word	0x00000000
        /*0010*/ 	.short	0x0006
        /*0012*/ 	.short	0x0024
        /*0014*/ 	.byte	0x00, 0xf0, 0x11, 0x00


	//----- nvinfo : EIATTR_KPARAM_INFO
	.align		4
.L_97:
        /*0018*/ 	.byte	0x04, 0x17
        /*001a*/ 	.short	(.L_99 - .L_98)
.L_98:
        /*001c*/ 	.word	0x00000000
        /*0020*/ 	.short	0x0005
        /*0022*/ 	.short	0x0020
        /*0024*/ 	.byte	0x00, 0xf0, 0x11, 0x00


	//----- nvinfo : EIATTR_KPARAM_INFO
	.align		4
.L_99:
        /*0028*/ 	.byte	0x04, 0x17
        /*002a*/ 	.short	(.L_101 - .L_100)
.L_100:
        /*002c*/ 	.word	0x00000000
        /*0030*/ 	.short	0x0004
        /*0032*/ 	.short	0x001c
        /*0034*/ 	.byte	0x00, 0xf0, 0x11, 0x00


	//----- nvinfo : EIATTR_KPARAM_INFO
	.align		4
.L_101:
        /*0038*/ 	.byte	0x04, 0x17
        /*003a*/ 	.short	(.L_103 - .L_102)
.L_102:
        /*003c*/ 	.word	0x00000000
        /*0040*/ 	.short	0x0003
        /*0042*/ 	.short	0x0018
        /*0044*/ 	.byte	0x00, 0xf0, 0x11, 0x00


	//----- nvinfo : EIATTR_KPARAM_INFO
	.align		4
.L_103:
        /*0048*/ 	.byte	0x04, 0x17
        /*004a*/ 	.short	(.L_105 - .L_104)
.L_104:
        /*004c*/ 	.word	0x00000000
        /*0050*/ 	.short	0x0002
        /*0052*/ 	.short	0x0010
        /*0054*/ 	.byte	0x00, 0xf5, 0x21, 0x00


	//----- nvinfo : EIATTR_KPARAM_INFO
	.align		4
.L_105:
        /*0058*/ 	.byte	0x04, 0x17
        /*005a*/ 	.short	(.L_107 - .L_106)
.L_106:
        /*005c*/ 	.word	0x00000000
        /*0060*/ 	.short	0x0001
        /*0062*/ 	.short	0x0008
        /*0064*/ 	.byte	0x00, 0xf5, 0x21, 0x00


	//----- nvinfo : EIATTR_KPARAM_INFO
	.align		4
.L_107:
        /*0068*/ 	.byte	0x04, 0x17
        /*006a*/ 	.short	(.L_109 - .L_108)
.L_108:
        /*006c*/ 	.word	0x00000000
        /*0070*/ 	.short	0x0000
        /*0072*/ 	.short	0x0000
        /*0074*/ 	.byte	0x00, 0xf5, 0x21, 0x00


	//----- nvinfo : EIATTR_SPARSE_MMA_MASK
	.align		4
.L_109:
        /*0078*/ 	.byte	0x03, 0x50
        /*007a*/ 	.short	0x0000


	//----- nvinfo : EIATTR_MAXREG_COUNT
	.align		4
        /*007c*/ 	.byte	0x03, 0x1b
        /*007e*/ 	.short	0x00ff


	//----- nvinfo : EIATTR_MERCURY_ISA_VERSION
	.align		4
        /*0080*/ 	.byte	0x03, 0x5f
        /*0082*/ 	.short	0x0101


	//----- nvinfo : EIATTR_VRC_CTA_INIT_COUNT
	.align		4
        /*0084*/ 	.byte	0x02, 0x4a
	.zero		1
	.zero		1


	//----- nvinfo : EIATTR_EXIT_INSTR_OFFSETS
	.align		4
        /*0088*/ 	.byte	0x04, 0x1c
        /*008a*/ 	.short	(.L_111 - .L_110)


	//   ....[0]....
.L_110:
        /*008c*/ 	.word	0x00000070


	//   ....[1]....
        /*0090*/ 	.word	0x000000d0


	//   ....[2]....
        /*0094*/ 	.word	0x000001a0


	//----- nvinfo : EIATTR_CBANK_PARAM_SIZE
	.align		4
.L_111:
        /*0098*/ 	.byte	0x03, 0x19
        /*009a*/ 	.short	0x0028


	//----- nvinfo : EIATTR_PARAM_CBANK
	.align		4
        /*009c*/ 	.byte	0x04, 0x0a
        /*009e*/ 	.short	(.L_113 - .L_112)
	.align		4
.L_112:
        /*00a0*/ 	.word	index@(.nv.constant0._Z17packKVKernel_fp32PfPKfS1_iiii)
        /*00a4*/ 	.short	0x0380
        /*00a6*/ 	.short	0x0028


	//----- nvinfo : EIATTR_SW_WAR
	.align		4
.L_113:
        /*00a8*/ 	.byte	0x04, 0x36
        /*00aa*/ 	.short	(.L_115 - .L_114)
.L_114:
        /*00ac*/ 	.word	0x00000008
.L_115:


//--------------------- .nv.callgraph             --------------------------
	.section	.nv.callgraph,"",@"SHT_CUDA_CALLGRAPH"
	.align	4
	.sectionentsize	8
	.align		4
        /*0000*/ 	.word	0x00000000
	.align		4
        /*0004*/ 	.word	0xffffffff
	.align		4
        /*0008*/ 	.word	0x00000000
	.align		4
        /*000c*/ 	.word	0xfffffffe
	.align		4
        /*0010*/ 	.word	0x00000000
	.align		4
        /*0014*/ 	.word	0xfffffffd
	.align		4
        /*0018*/ 	.word	0x00000000
	.align		4
        /*001c*/ 	.word	0xfffffffc


//--------------------- .text._Z16packKVQuant_int8PaPKfS1_PfS2_iiii --------------------------
	.section	.text._Z16packKVQuant_int8PaPKfS1_PfS2_iiii,"ax",@progbits
	.align	128
        .global         _Z16packKVQuant_int8PaPKfS1_PfS2_iiii
        .type           _Z16packKVQuant_int8PaPKfS1_PfS2_iiii,@function
        .size           _Z16packKVQuant_int8PaPKfS1_PfS2_iiii,(.L_x_4 - _Z16packKVQuant_int8PaPKfS1_PfS2_iiii)
        .other          _Z16packKVQuant_int8PaPKfS1_PfS2_iiii,@"STO_CUDA_ENTRY STV_DEFAULT"
_Z16packKVQuant_int8PaPKfS1_PfS2_iiii:
.text._Z16packKVQuant_int8PaPKfS1_PfS2_iiii:
[----:B------:R-:W-:Y:S01]  /*0000*/  LDC R1, c[0x0][0x37c] ;  /* 0x0000df00ff017b82 */ /* 0x000fe20000000800 */
[----:B------:R-:W0:Y:S07]  /*0010*/  S2R R0, SR_TID.X ;  /* 0x0000000000007919 */ /* 0x000e2e0000002100 */
[----:B------:R-:W0:Y:S01]  /*0020*/  S2UR UR4, SR_CTAID.X ;  /* 0x00000000000479c3 */ /* 0x000e220000002500 */
[----:B------:R-:W1:Y:S07]  /*0030*/  LDCU UR5, c[0x0][0x3b4] ;  /* 0x00007680ff0577ac */ /* 0x000e6e0008000800 */
[----:B------:R-:W0:Y:S02]  /*0040*/  LDC R7, c[0x0][0x360] ;  /* 0x0000d800ff077b82 */ /* 0x000e240000000800 */
[----:B0-----:R-:W-:-:S05]  /*0050*/  IMAD R7, R7, UR4, R0 ;  /* 0x0000000407077c24 */ /* 0x001fca000f8e0200 */
[----:B-1----:R-:W-:-:S13]  /*0060*/  ISETP.GE.AND P0, PT, R7, UR5, PT ;  /* 0x0000000507007c0c */ /* 0x002fda000bf06270 */
[----:B------:R-:W-:Y:S05]  /*0070*/  @P0 EXIT ;  /* 0x000000000000094d */ /* 0x000fea0003800000 */
[----:B------:R-:W0:Y:S01]  /*0080*/  LDC R9, c[0x0][0x3b0] ;  /* 0x0000ec00ff097b82 */ /* 0x000e220000000800 */
[----:B------:R-:W1:Y:S02]  /*0090*/  LDCU.64 UR4, c[0x0][0x3a8] ;  /* 0x00007500ff0477ac */ /* 0x000e640008000a00 */
[----:B-1----:R-:W-:-:S06]  /*00a0*/  UIMAD UR4, UR5, UR4, URZ ;  /* 0x00000004050472a4 */ /* 0x002fcc000f8e02ff */
[----:B0-----:R-:W-:-:S05]  /*00b0*/  IMAD R9, R9, UR4, RZ ;  /* 0x0000000409097c24 */ /* 0x001fca000f8e02ff */
[----:B------:R-:W-:-:S13]  /*00c0*/  ISETP.GE.AND P0, PT, R7, R9, PT ;  /* 0x000000090700720c */ /* 0x000fda0003f06270 */
[----:B------:R-:W-:Y:S05]  /*00d0*/  @P0 EXIT ;  /* 0x000000000000094d */ /* 0x000fea0003800000 */
[----:B------:R-:W0:Y:S01]  /*00e0*/  LDC.64 R2, c[0x0][0x388] ;  /* 0x0000e200ff027b82 */ /* 0x000e220000000a00 */
[----:B------:R-:W1:Y:S01]  /*00f0*/  LDCU.64 UR4, c[0x0][0x358] ;  /* 0x00006b00ff0477ac */ /* 0x000e620008000a00 */
[----:B------:R-:W2:Y:S06]  /*0100*/  LDCU.64 UR6, c[0x0][0x380] ;  /* 0x00007000ff0677ac */ /* 0x000eac0008000a00 */
[----:B------:R-:W3:Y:S01]  /*0110*/  LDC.64 R4, c[0x0][0x390] ;  /* 0x0000e400ff047b82 */ /* 0x000ee20000000a00 */
[----:B0-----:R-:W-:-:S06]  /*0120*/  IMAD.WIDE R2, R7, 0x4, R2 ;  /* 0x0000000407027825 */ /* 0x001fcc00078e0202 */
[----:B-1----:R-:W4:Y:S01]  /*0130*/  LDG.E.CONSTANT R2, desc[UR4][R2.64] ;  /* 0x0000000402027981 */ /* 0x002f22000c1e9900 */
[----:B---3--:R-:W-:-:S06]  /*0140*/  IMAD.WIDE R4, R7, 0x4, R4 ;  /* 0x0000000407047825 */ /* 0x008fcc00078e0204 */
[----:B------:R-:W3:Y:S01]  /*0150*/  LDG.E.CONSTANT R4, desc[UR4][R4.64] ;  /* 0x0000000404047981 */ /* 0x000ee2000c1e9900 */
[----:B----4-:R-:W-:Y:S01]  /*0160*/  FMUL R0, R2, 127 ;  /* 0x42fe000002007820 */ /* 0x010fe20000400000 */
[----:B---3--:R-:W-:-:S04]  /*0170*/  FMUL R6, R4, 127 ;  /* 0x42fe000004067820 */ /* 0x008fc80000400000 */
[----:B------:R-:W-:Y:S02]  /*0180*/  FMNMX R0, R0, -128, !PT ;  /* 0xc300000000007809 */ /* 0x000fe40007800000 */
[----:B------:R-:W-:Y:S02]  /*0190*/  FMNMX R6, R6, -128, !PT ;  /* 0xc300000006067809 */ /* 0x000fe40007800000 */
[----:B------:R-:W-:Y:S02]  /*01a0*/  FMNMX R0, R0, 127, PT ;  /* 0x42fe000000007809 */ /* 0x000fe40003800000 */
[----:B------:R-:W-:Y:S02]  /*01b0*/  FMNMX R8, R6, 127, PT ;  /* 0x42fe000006087809 */ /* 0x000fe40003800000 */
[----:B------:R-:W0:Y:S01]  /*01c0*/  F2I.TRUNC.NTZ R11, R0 ;  /* 0x00000000000b7305 */ /* 0x000e22000020f100 */
[----:B--2---:R-:W-:-:S07]  /*01d0*/  IADD3 R6, P0, PT, R7, UR6, RZ ;  /* 0x0000000607067c10 */ /* 0x004fce000ff1e0ff */
[----:B------:R-:W1:Y:S01]  /*01e0*/  F2I.TRUNC.NTZ R13, R8 ;  /* 0x00000008000d7305 */ /* 0x000e62000020f100 */
[----:B------:R-:W-:Y:S02]  /*01f0*/  LEA.HI.X.SX32 R7, R7, UR7, 0x1, P0 ;  /* 0x0000000707077c11 */ /* 0x000fe400080f0eff */
[----:B------:R-:W-:-:S04]  /*0200*/  IADD3 R2, P0, PT, R9, R6, RZ ;  /* 0x0000000609027210 */ /* 0x000fc80007f1e0ff */
[----:B------:R-:W-:Y:S01]  /*0210*/  LEA.HI.X.SX32 R3, R9, R7, 0x1, P0 ;  /* 0x0000000709037211 */ /* 0x000fe200000f0eff */
[----:B0-----:R-:W-:Y:S04]  /*0220*/  STG.E.U8 desc[UR4][R6.64], R11 ;  /* 0x0000000b06007986 */ /* 0x001fe8000c101104 */
[----:B-1----:R-:W-:Y:S01]  /*0230*/  STG.E.U8 desc[UR4][R2.64], R13 ;  /* 0x0000000d02007986 */ /* 0x002fe2000c101104 */
[----:B------:R-:W-:Y:S05]  /*0240*/  EXIT ;  /* 0x000000000000794d */ /* 0x000fea0003800000 */
.L_x_0:
[----:B------:R-:W-:-:S00]  /*0250*/  BRA `(.L_x_0) ;  /* 0xfffffffc00fc7947 */ /* 0x000fc0000383ffff */
[----:B------:R-:W-:-:S00]  /*0260*/  NOP ;  /* 0x0000000000007918 */ /* 0x000fc00000000000 */
        /* <DEDUP_REMOVED lines=9> */
.L_x_4:


//--------------------- .text._Z20packKVCoalesced_fp32P6float4PKS_S2_iiii --------------------------
	.section	.text._Z20packKVCoalesced_fp32P6float4PKS_S2_iiii,"ax",@progbits
	.align	128
        .global         _Z20packKVCoalesced_fp32P6float4PKS_S2_iiii
        .type           _Z20packKVCoalesced_fp32P6float4PKS_S2_iiii,@function
        .size           _Z20packKVCoalesced_fp32P6float4PKS_S2_iiii,(.L_x_5 - _Z20packKVCoalesced_fp32P6float4PKS_S2_iiii)
        .other          _Z20packKVCoalesced_fp32P6float4PKS_S2_iiii,@"STO_CUDA_ENTRY STV_DEFAULT"
_Z20packKVCoalesced_fp32P6float4PKS_S2_iiii:
.text._Z20packKVCoalesced_fp32P6float4PKS_S2_iiii:
        /* <DEDUP_REMOVED lines=12> */
[----:B------:R-:W-:-:S04]  /*00c0*/  SHF.R.S32.HI R3, RZ, 0x1f, R0 ;  /* 0x0000001fff037819 */ /* 0x000fc80000011400 */
[----:B------:R-:W-:-:S04]  /*00d0*/  LEA.HI R3, R3, R0, RZ, 0x2 ;  /* 0x0000000003037211 */ /* 0x000fc800078f10ff */
[----:B------:R-:W-:-:S04]  /*00e0*/  SHF.R.S32.HI R12, RZ, 0x2, R3 ;  /* 0x00000002ff0c7819 */ /* 0x000fc80000011403 */
[----:B------:R-:W-:-:S13]  /*00f0*/  ISETP.GE.AND P0, PT, R13, R12, PT ;  /* 0x0000000c0d00720c */ /* 0x000fda0003f06270 */
[----:B------:R-:W-:Y:S05]  /*0100*/  @P0 EXIT ;  /* 0x000000000000094d */ /* 0x000fea0003800000 */
[----:B------:R-:W0:Y:S01]  /*0110*/  LDC.64 R4, c[0x0][0x388] ;  /* 0x0000e200ff047b82 */ /* 0x000e220000000a00 */
[----:B------:R-:W1:Y:S07]  /*0120*/  LDCU.64 UR4, c[0x0][0x358] ;  /* 0x00006b00ff0477ac */ /* 0x000e6e0008000a00 */
[----:B------:R-:W2:Y:S08]  /*0130*/  LDC.64 R8, c[0x0][0x390] ;  /* 0x0000e400ff087b82 */ /* 0x000eb00000000a00 */
[----:B------:R-:W3:Y:S01]  /*0140*/  LDC.64 R2, c[0x0][0x380] ;  /* 0x0000e000ff027b82 */ /* 0x000ee20000000a00 */
[----:B0-----:R-:W-:-:S06]  /*0150*/  IMAD.WIDE R4, R13, 0x10, R4 ;  /* 0x000000100d047825 */ /* 0x001fcc00078e0204 */
[----:B-1----:R-:W4:Y:S01]  /*0160*/  LDG.E.128.CONSTANT R4, desc[UR4][R4.64] ;  /* 0x0000000404047981 */ /* 0x002f22000c1e9d00 */
[----:B--2---:R-:W-:-:S06]  /*0170*/  IMAD.WIDE R8, R13, 0x10, R8 ;  /* 0x000000100d087825 */ /* 0x004fcc00078e0208 */
[----:B------:R-:W2:Y:S01]  /*0180*/  LDG.E.128.CONSTANT R8, desc[UR4][R8.64] ;  /* 0x0000000408087981 */ /* 0x000ea2000c1e9d00 */
[----:B---3--:R-:W-:-:S04]  /*0190*/  IMAD.WIDE R2, R13, 0x10, R2 ;  /* 0x000000100d027825 */ /* 0x008fc800078e0202 */
[----:B------:R-:W-:Y:S01]  /*01a0*/  IMAD.WIDE R12, R12, 0x10, R2 ;  /* 0x000000100c0c7825 */ /* 0x000fe200078e0202 */
[----:B----4-:R-:W-:Y:S04]  /*01b0*/  STG.E.128 desc[UR4][R2.64], R4 ;  /* 0x0000000402007986 */ /* 0x010fe8000c101d04 */
[----:B--2---:R-:W-:Y:S01]  /*01c0*/  STG.E.128 desc[UR4][R12.64], R8 ;  /* 0x000000080c007986 */ /* 0x004fe2000c101d04 */
[----:B------:R-:W-:Y:S05]  /*01d0*/  EXIT ;  /* 0x000000000000794d */ /* 0x000fea0003800000 */
.L_x_1:
        /* <DEDUP_REMOVED lines=10> */
.L_x_5:


//--------------------- .text._Z17packKVKernel_fp16P6__halfPKS_S2_iiii --------------------------
	.section	.text._Z17packKVKernel_fp16P6__halfPKS_S2_iiii,"ax",@progbits
	.align	128
        .global         _Z17packKVKernel_fp16P6__halfPKS_S2_iiii
        .type           _Z17packKVKernel_fp16P6__halfPKS_S2_iiii,@function
        .size           _Z17packKVKernel_fp16P6__halfPKS_S2_iiii,(.L_x_6 - _Z17packKVKernel_fp16P6__halfPKS_S2_iiii)
        .other          _Z17packKVKernel_fp16P6__halfPKS_S2_iiii,@"STO_CUDA_ENTRY STV_DEFAULT"
_Z17packKVKernel_fp16P6__halfPKS_S2_iiii:
.text._Z17packKVKernel_fp16P6__halfPKS_S2_iiii:
        /* <DEDUP_REMOVED lines=15> */
[----:B------:R-:W1:Y:S07]  /*00f0*/  LDCU.64 UR4, c[0x0][0x358] ;  /* 0x00006b00ff0477ac */ /* 0x000e6e0008000a00 */
[----:B------:R-:W2:Y:S08]  /*0100*/  LDC.64 R8, c[0x0][0x390] ;  /* 0x0000e400ff087b82 */ /* 0x000eb00000000a00 */
[----:B------:R-:W3:Y:S01]  /*0110*/  LDC.64 R2, c[0x0][0x380] ;  /* 0x0000e000ff027b82 */ /* 0x000ee20000000a00 */
[----:B0-----:R-:W-:-:S06]  /*0120*/  IMAD.WIDE R4, R7, 0x2, R4 ;  /* 0x0000000207047825 */ /* 0x001fcc00078e0204 */
[----:B-1----:R-:W4:Y:S01]  /*0130*/  LDG.E.U16.CONSTANT R5, desc[UR4][R4.64] ;  /* 0x0000000404057981 */ /* 0x002f22000c1e9500 */
[----:B--2---:R-:W-:-:S06]  /*0140*/  IMAD.WIDE R8, R7, 0x2, R8 ;  /* 0x0000000207087825 */ /* 0x004fcc00078e0208 */
[----:B------:R-:W2:Y:S01]  /*0150*/  LDG.E.U16.CONSTANT R9, desc[UR4][R8.64] ;  /* 0x0000000408097981 */ /* 0x000ea2000c1e9500 */
[----:B---3--:R-:W-:-:S04]  /*0160*/  IMAD.WIDE R2, R7, 0x2, R2 ;  /* 0x0000000207027825 */ /* 0x008fc800078e0202 */
[----:B------:R-:W-:Y:S01]  /*0170*/  IMAD.WIDE R6, R6, 0x2, R2 ;  /* 0x0000000206067825 */ /* 0x000fe200078e0202 */
[----:B----4-:R-:W-:Y:S04]  /*0180*/  STG.E.U16 desc[UR4][R2.64], R5 ;  /* 0x0000000502007986 */ /* 0x010fe8000c101504 */
[----:B--2---:R-:W-:Y:S01]  /*0190*/  STG.E.U16 desc[UR4][R6.64], R9 ;  /* 0x0000000906007986 */ /* 0x004fe2000c101504 */
[----:B------:R-:W-:Y:S05]  /*01a0*/  EXIT ;  /* 0x000000000000794d */ /* 0x000fea0003800000 */
.L_x_2:
        /* <DEDUP_REMOVED lines=13> */
.L_x_6:


//--------------------- .text._Z17packKVKernel_fp32PfPKfS1_iiii --------------------------
	.section	.text._Z17packKVKernel_fp32PfPKfS1_iiii,"ax",@progbits
	.align	128
        .global         _Z17packKVKernel_fp32PfPKfS1_iiii
        .type           _Z17packKVKernel_fp32PfPKfS1_iiii,@function
        .size           _Z17packKVKernel_fp32PfPKfS1_iiii,(.L_x_7 - _Z17packKVKernel_fp32PfPKfS1_iiii)
        .other          _Z17packKVKernel_fp32PfPKfS1_iiii,@"STO_CUDA_ENTRY STV_DEFAULT"
_Z17packKVKernel_fp32PfPKfS1_iiii:
.text._Z17packKVKernel_fp32PfPKfS1_iiii:
        /* <DEDUP_REMOVED lines=19> */
[----:B-1----:R-:W4:Y:S01]  /*0130*/  LDG.E.CONSTANT R3, desc[UR4][R2.64] ;  /* 0x0000000402037981 */ /* 0x002f22000c1e9900 */
[----:B--2---:R-:W-:-:S06]  /*0140*/  IMAD.WIDE R6, R9, 0x4, R6 ;  /* 0x0000000409067825 */ /* 0x004fcc00078e0206 */
[----:B------:R-:W2:Y:S01]  /*0150*/  LDG.E.CONSTANT R7, desc[UR4][R6.64] ;  /* 0x0000000406077981 */ /* 0x000ea2000c1e9900 */
[----:B---3--:R-:W-:-:S04]  /*0160*/  IMAD.WIDE R4, R9, 0x4, R4 ;  /* 0x0000000409047825 */ /* 0x008fc800078e0204 */
[----:B------:R-:W-:Y:S01]  /*0170*/  IMAD.WIDE R8, R8, 0x4, R4 ;  /* 0x0000000408087825 */ /* 0x000fe200078e0204 */
[----:B----4-:R-:W-:Y:S04]  /*0180*/  STG.E desc[UR4][R4.64], R3 ;  /* 0x0000000304007986 */ /* 0x010fe8000c101904 */
[----:B--2---:R-:W-:Y:S01]  /*0190*/  STG.E desc[UR4][R8.64], R7 ;  /* 0x0000000708007986 */ /* 0x004fe2000c101904 */
[----:B------:R-:W-:Y:S05]  /*01a0*/  EXIT ;  /* 0x000000000000794d */ /* 0x000fea0003800000 */
.L_x_3:
        /* <DEDUP_REMOVED lines=13> */
.L_x_7:


//--------------------- .nv.shared.reserved.0     --------------------------
	.section	.nv.shared.reserved.0,"aw",@nobits
	.weak		__nv_reservedSMEM_offset_0_alias
	.size		__nv_reservedSMEM_offset_0_alias, 0, 64
	.other		__nv_reservedSMEM_offset_0_alias,@"STO_CUDA_RESERVED_SHARED STV_DEFAULT"
__nv_reservedSMEM_offset_0_alias:
	.zero		0
	.zero		64


//--------------------- .nv.constant0._Z16packKVQuant_int8PaPKfS1_PfS2_iiii --------------------------
	.section	.nv.constant0._Z16packKVQuant_int8PaPKfS1_PfS2_iiii,"a",@progbits
	.sectionflags	@""
	.align	4
.nv.constant0._Z16packKVQuant_int8PaPKfS1_PfS2_iiii:
	.zero		952


//--------------------- .nv.constant0._Z20packKVCoalesced_fp32P6float4PKS_S2_iiii --------------------------
	.section	.nv.constant0._Z20packKVCoalesced_fp32P6float4PKS_S2_iiii,"a",@progbits
	.sectionflags	@""
	.align	4
.nv.constant0._Z20packKVCoalesced_fp32P6float4PKS_S2_iiii:
	.zero		936


//--------------------- .nv.constant0._Z17packKVKernel_fp16P6__halfPKS_S2_iiii --------------------------
	.section	.nv.constant0._Z17packKVKernel_fp16P6__halfPKS_S2_iiii,"a",@progbits
	.sectionflags	@""
	.align	4
.nv.constant0._Z17packKVKernel_fp16P6__halfPKS_S2_iiii:
	.zero		936


//--------------------- .nv.constant0._Z17packKVKernel_fp32PfPKfS1_iiii --------------------------
	.section	.nv.constant0._Z17packKVKernel_fp32PfPKfS1_iiii,"a",@progbits
	.sectionflags	@""
	.align	4
.nv.constant0._Z17packKVKernel_fp32PfPKfS1_iiii:
	.zero		936


//--------------------- SYMBOLS --------------------------

	.type		.nv.reservedSmem.offset0,@object
	.size		.nv.reservedSmem.offset0,0x4
